//
// Generated by NVIDIA NVVM Compiler
//
// Compiler Build ID: CL-36424714
// Cuda compilation tools, release 13.0, V13.0.88
// Based on NVVM 20.0.0
//

.version 9.0
.target sm_100
.address_size 64

	// .globl	_Z13countPolygonsPK7PolygonP12PolygonCountj

.visible .entry _Z13countPolygonsPK7PolygonP12PolygonCountj(
	.param .u64 .ptr .align 1 _Z13countPolygonsPK7PolygonP12PolygonCountj_param_0,
	.param .u64 .ptr .align 1 _Z13countPolygonsPK7PolygonP12PolygonCountj_param_1,
	.param .u32 _Z13countPolygonsPK7PolygonP12PolygonCountj_param_2
)
{
	.reg .pred 	%p<40>;
	.reg .b32 	%r<124>;
	.reg .b32 	%f<181>;
	.reg .b64 	%rd<16>;

	ld.param.u64 	%rd4, [_Z13countPolygonsPK7PolygonP12PolygonCountj_param_0];
	ld.param.u64 	%rd3, [_Z13countPolygonsPK7PolygonP12PolygonCountj_param_1];
	ld.param.u32 	%r40, [_Z13countPolygonsPK7PolygonP12PolygonCountj_param_2];
	cvta.to.global.u64 	%rd1, %rd4;
	mov.u32 	%r1, %tid.x;
	mul.lo.s32 	%r2, %r40, %r1;
	setp.eq.s32 	%p1, %r40, 0;
	mov.b32 	%r122, 0;
	mov.u32 	%r123, %r122;
	@%p1 bra 	$L__BB0_12;
	and.b32  	%r3, %r40, 7;
	setp.lt.u32 	%p2, %r40, 8;
	mov.b32 	%r114, 0;
	mov.u32 	%r123, %r114;
	mov.u32 	%r122, %r114;
	@%p2 bra 	$L__BB0_4;
	and.b32  	%r114, %r40, -8;
	neg.s32 	%r104, %r114;
	add.s64 	%rd2, %rd1, 96;
	mov.b32 	%r123, 0;
	mov.u32 	%r103, %r2;
	mov.u32 	%r122, %r123;
$L__BB0_3:
	.pragma "nounroll";
	mul.wide.s32 	%rd5, %r103, 24;
	add.s64 	%rd6, %rd2, %rd5;
	ld.global.f32 	%f1, [%rd6+-88];
	ld.global.f32 	%f2, [%rd6+-92];
	sub.f32 	%f3, %f1, %f2;
	ld.global.f32 	%f4, [%rd6+-80];
	sub.f32 	%f5, %f4, %f1;
	mul.f32 	%f6, %f3, %f5;
	ld.global.f32 	%f7, [%rd6+-96];
	sub.f32 	%f8, %f1, %f7;
	ld.global.f32 	%f9, [%rd6+-76];
	ld.global.f32 	%f10, [%rd6+-84];
	sub.f32 	%f11, %f9, %f10;
	mul.f32 	%f12, %f8, %f11;
	setp.gt.f32 	%p3, %f6, %f12;
	setp.leu.f32 	%p4, %f6, %f12;
	selp.u32 	%r45, 1, 0, %p4;
	add.s32 	%r46, %r122, %r45;
	selp.u32 	%r47, 1, 0, %p3;
	add.s32 	%r48, %r123, %r47;
	ld.global.f32 	%f13, [%rd6+-64];
	ld.global.f32 	%f14, [%rd6+-68];
	sub.f32 	%f15, %f13, %f14;
	ld.global.f32 	%f16, [%rd6+-56];
	sub.f32 	%f17, %f16, %f13;
	mul.f32 	%f18, %f15, %f17;
	ld.global.f32 	%f19, [%rd6+-72];
	sub.f32 	%f20, %f13, %f19;
	ld.global.f32 	%f21, [%rd6+-52];
	ld.global.f32 	%f22, [%rd6+-60];
	sub.f32 	%f23, %f21, %f22;
	mul.f32 	%f24, %f20, %f23;
	setp.gt.f32 	%p5, %f18, %f24;
	setp.leu.f32 	%p6, %f18, %f24;
	selp.u32 	%r49, 1, 0, %p6;
	add.s32 	%r50, %r46, %r49;
	selp.u32 	%r51, 1, 0, %p5;
	add.s32 	%r52, %r48, %r51;
	ld.global.f32 	%f25, [%rd6+-40];
	ld.global.f32 	%f26, [%rd6+-44];
	sub.f32 	%f27, %f25, %f26;
	ld.global.f32 	%f28, [%rd6+-32];
	sub.f32 	%f29, %f28, %f25;
	mul.f32 	%f30, %f27, %f29;
	ld.global.f32 	%f31, [%rd6+-48];
	sub.f32 	%f32, %f25, %f31;
	ld.global.f32 	%f33, [%rd6+-28];
	ld.global.f32 	%f34, [%rd6+-36];
	sub.f32 	%f35, %f33, %f34;
	mul.f32 	%f36, %f32, %f35;
	setp.gt.f32 	%p7, %f30, %f36;
	setp.leu.f32 	%p8, %f30, %f36;
	selp.u32 	%r53, 1, 0, %p8;
	add.s32 	%r54, %r50, %r53;
	selp.u32 	%r55, 1, 0, %p7;
	add.s32 	%r56, %r52, %r55;
	ld.global.f32 	%f37, [%rd6+-16];
	ld.global.f32 	%f38, [%rd6+-20];
	sub.f32 	%f39, %f37, %f38;
	ld.global.f32 	%f40, [%rd6+-8];
	sub.f32 	%f41, %f40, %f37;
	mul.f32 	%f42, %f39, %f41;
	ld.global.f32 	%f43, [%rd6+-24];
	sub.f32 	%f44, %f37, %f43;
	ld.global.f32 	%f45, [%rd6+-4];
	ld.global.f32 	%f46, [%rd6+-12];
	sub.f32 	%f47, %f45, %f46;
	mul.f32 	%f48, %f44, %f47;
	setp.gt.f32 	%p9, %f42, %f48;
	setp.leu.f32 	%p10, %f42, %f48;
	selp.u32 	%r57, 1, 0, %p10;
	add.s32 	%r58, %r54, %r57;
	selp.u32 	%r59, 1, 0, %p9;
	add.s32 	%r60, %r56, %r59;
	ld.global.f32 	%f49, [%rd6+8];
	ld.global.f32 	%f50, [%rd6+4];
	sub.f32 	%f51, %f49, %f50;
	ld.global.f32 	%f52, [%rd6+16];
	sub.f32 	%f53, %f52, %f49;
	mul.f32 	%f54, %f51, %f53;
	ld.global.f32 	%f55, [%rd6];
	sub.f32 	%f56, %f49, %f55;
	ld.global.f32 	%f57, [%rd6+20];
	ld.global.f32 	%f58, [%rd6+12];
	sub.f32 	%f59, %f57, %f58;
	mul.f32 	%f60, %f56, %f59;
	setp.gt.f32 	%p11, %f54, %f60;
	setp.leu.f32 	%p12, %f54, %f60;
	selp.u32 	%r61, 1, 0, %p12;
	add.s32 	%r62, %r58, %r61;
	selp.u32 	%r63, 1, 0, %p11;
	add.s32 	%r64, %r60, %r63;
	ld.global.f32 	%f61, [%rd6+32];
	ld.global.f32 	%f62, [%rd6+28];
	sub.f32 	%f63, %f61, %f62;
	ld.global.f32 	%f64, [%rd6+40];
	sub.f32 	%f65, %f64, %f61;
	mul.f32 	%f66, %f63, %f65;
	ld.global.f32 	%f67, [%rd6+24];
	sub.f32 	%f68, %f61, %f67;
	ld.global.f32 	%f69, [%rd6+44];
	ld.global.f32 	%f70, [%rd6+36];
	sub.f32 	%f71, %f69, %f70;
	mul.f32 	%f72, %f68, %f71;
	setp.gt.f32 	%p13, %f66, %f72;
	setp.leu.f32 	%p14, %f66, %f72;
	selp.u32 	%r65, 1, 0, %p14;
	add.s32 	%r66, %r62, %r65;
	selp.u32 	%r67, 1, 0, %p13;
	add.s32 	%r68, %r64, %r67;
	ld.global.f32 	%f73, [%rd6+56];
	ld.global.f32 	%f74, [%rd6+52];
	sub.f32 	%f75, %f73, %f74;
	ld.global.f32 	%f76, [%rd6+64];
	sub.f32 	%f77, %f76, %f73;
	mul.f32 	%f78, %f75, %f77;
	ld.global.f32 	%f79, [%rd6+48];
	sub.f32 	%f80, %f73, %f79;
	ld.global.f32 	%f81, [%rd6+68];
	ld.global.f32 	%f82, [%rd6+60];
	sub.f32 	%f83, %f81, %f82;
	mul.f32 	%f84, %f80, %f83;
	setp.gt.f32 	%p15, %f78, %f84;
	setp.leu.f32 	%p16, %f78, %f84;
	selp.u32 	%r69, 1, 0, %p16;
	add.s32 	%r70, %r66, %r69;
	selp.u32 	%r71, 1, 0, %p15;
	add.s32 	%r72, %r68, %r71;
	ld.global.f32 	%f85, [%rd6+80];
	ld.global.f32 	%f86, [%rd6+76];
	sub.f32 	%f87, %f85, %f86;
	ld.global.f32 	%f88, [%rd6+88];
	sub.f32 	%f89, %f88, %f85;
	mul.f32 	%f90, %f87, %f89;
	ld.global.f32 	%f91, [%rd6+72];
	sub.f32 	%f92, %f85, %f91;
	ld.global.f32 	%f93, [%rd6+92];
	ld.global.f32 	%f94, [%rd6+84];
	sub.f32 	%f95, %f93, %f94;
	mul.f32 	%f96, %f92, %f95;
	setp.gt.f32 	%p17, %f90, %f96;
	setp.leu.f32 	%p18, %f90, %f96;
	selp.u32 	%r73, 1, 0, %p18;
	add.s32 	%r122, %r70, %r73;
	selp.u32 	%r74, 1, 0, %p17;
	add.s32 	%r123, %r72, %r74;
	add.s32 	%r104, %r104, 8;
	add.s32 	%r103, %r103, 8;
	setp.ne.s32 	%p19, %r104, 0;
	@%p19 bra 	$L__BB0_3;
$L__BB0_4:
	setp.eq.s32 	%p20, %r3, 0;
	@%p20 bra 	$L__BB0_12;
	and.b32  	%r19, %r40, 3;
	setp.lt.u32 	%p21, %r3, 4;
	@%p21 bra 	$L__BB0_7;
	add.s32 	%r76, %r114, %r2;
	mul.wide.s32 	%rd7, %r76, 24;
	add.s64 	%rd8, %rd1, %rd7;
	ld.global.f32 	%f97, [%rd8+8];
	ld.global.f32 	%f98, [%rd8+4];
	sub.f32 	%f99, %f97, %f98;
	ld.global.f32 	%f100, [%rd8+16];
	sub.f32 	%f101, %f100, %f97;
	mul.f32 	%f102, %f99, %f101;
	ld.global.f32 	%f103, [%rd8];
	sub.f32 	%f104, %f97, %f103;
	ld.global.f32 	%f105, [%rd8+20];
	ld.global.f32 	%f106, [%rd8+12];
	sub.f32 	%f107, %f105, %f106;
	mul.f32 	%f108, %f104, %f107;
	setp.gt.f32 	%p22, %f102, %f108;
	setp.leu.f32 	%p23, %f102, %f108;
	selp.u32 	%r77, 1, 0, %p23;
	add.s32 	%r78, %r122, %r77;
	selp.u32 	%r79, 1, 0, %p22;
	add.s32 	%r80, %r123, %r79;
	ld.global.f32 	%f109, [%rd8+32];
	ld.global.f32 	%f110, [%rd8+28];
	sub.f32 	%f111, %f109, %f110;
	ld.global.f32 	%f112, [%rd8+40];
	sub.f32 	%f113, %f112, %f109;
	mul.f32 	%f114, %f111, %f113;
	ld.global.f32 	%f115, [%rd8+24];
	sub.f32 	%f116, %f109, %f115;
	ld.global.f32 	%f117, [%rd8+44];
	ld.global.f32 	%f118, [%rd8+36];
	sub.f32 	%f119, %f117, %f118;
	mul.f32 	%f120, %f116, %f119;
	setp.gt.f32 	%p24, %f114, %f120;
	setp.leu.f32 	%p25, %f114, %f120;
	selp.u32 	%r81, 1, 0, %p25;
	add.s32 	%r82, %r78, %r81;
	selp.u32 	%r83, 1, 0, %p24;
	add.s32 	%r84, %r80, %r83;
	ld.global.f32 	%f121, [%rd8+56];
	ld.global.f32 	%f122, [%rd8+52];
	sub.f32 	%f123, %f121, %f122;
	ld.global.f32 	%f124, [%rd8+64];
	sub.f32 	%f125, %f124, %f121;
	mul.f32 	%f126, %f123, %f125;
	ld.global.f32 	%f127, [%rd8+48];
	sub.f32 	%f128, %f121, %f127;
	ld.global.f32 	%f129, [%rd8+68];
	ld.global.f32 	%f130, [%rd8+60];
	sub.f32 	%f131, %f129, %f130;
	mul.f32 	%f132, %f128, %f131;
	setp.gt.f32 	%p26, %f126, %f132;
	setp.leu.f32 	%p27, %f126, %f132;
	selp.u32 	%r85, 1, 0, %p27;
	add.s32 	%r86, %r82, %r85;
	selp.u32 	%r87, 1, 0, %p26;
	add.s32 	%r88, %r84, %r87;
	ld.global.f32 	%f133, [%rd8+80];
	ld.global.f32 	%f134, [%rd8+76];
	sub.f32 	%f135, %f133, %f134;
	ld.global.f32 	%f136, [%rd8+88];
	sub.f32 	%f137, %f136, %f133;
	mul.f32 	%f138, %f135, %f137;
	ld.global.f32 	%f139, [%rd8+72];
	sub.f32 	%f140, %f133, %f139;
	ld.global.f32 	%f141, [%rd8+92];
	ld.global.f32 	%f142, [%rd8+84];
	sub.f32 	%f143, %f141, %f142;
	mul.f32 	%f144, %f140, %f143;
	setp.gt.f32 	%p28, %f138, %f144;
	setp.leu.f32 	%p29, %f138, %f144;
	selp.u32 	%r89, 1, 0, %p29;
	add.s32 	%r122, %r86, %r89;
	selp.u32 	%r90, 1, 0, %p28;
	add.s32 	%r123, %r88, %r90;
	add.s32 	%r114, %r114, 4;
$L__BB0_7:
	setp.eq.s32 	%p30, %r19, 0;
	@%p30 bra 	$L__BB0_12;
	setp.eq.s32 	%p31, %r19, 1;
	@%p31 bra 	$L__BB0_10;
	add.s32 	%r92, %r114, %r2;
	mul.wide.s32 	%rd9, %r92, 24;
	add.s64 	%rd10, %rd1, %rd9;
	ld.global.f32 	%f145, [%rd10+8];
	ld.global.f32 	%f146, [%rd10+4];
	sub.f32 	%f147, %f145, %f146;
	ld.global.f32 	%f148, [%rd10+16];
	sub.f32 	%f149, %f148, %f145;
	mul.f32 	%f150, %f147, %f149;
	ld.global.f32 	%f151, [%rd10];
	sub.f32 	%f152, %f145, %f151;
	ld.global.f32 	%f153, [%rd10+20];
	ld.global.f32 	%f154, [%rd10+12];
	sub.f32 	%f155, %f153, %f154;
	mul.f32 	%f156, %f152, %f155;
	setp.gt.f32 	%p32, %f150, %f156;
	setp.leu.f32 	%p33, %f150, %f156;
	selp.u32 	%r93, 1, 0, %p33;
	add.s32 	%r94, %r122, %r93;
	selp.u32 	%r95, 1, 0, %p32;
	add.s32 	%r96, %r123, %r95;
	ld.global.f32 	%f157, [%rd10+32];
	ld.global.f32 	%f158, [%rd10+28];
	sub.f32 	%f159, %f157, %f158;
	ld.global.f32 	%f160, [%rd10+40];
	sub.f32 	%f161, %f160, %f157;
	mul.f32 	%f162, %f159, %f161;
	ld.global.f32 	%f163, [%rd10+24];
	sub.f32 	%f164, %f157, %f163;
	ld.global.f32 	%f165, [%rd10+44];
	ld.global.f32 	%f166, [%rd10+36];
	sub.f32 	%f167, %f165, %f166;
	mul.f32 	%f168, %f164, %f167;
	setp.gt.f32 	%p34, %f162, %f168;
	setp.leu.f32 	%p35, %f162, %f168;
	selp.u32 	%r97, 1, 0, %p35;
	add.s32 	%r122, %r94, %r97;
	selp.u32 	%r98, 1, 0, %p34;
	add.s32 	%r123, %r96, %r98;
	add.s32 	%r114, %r114, 2;
$L__BB0_10:
	and.b32  	%r99, %r40, 1;
	setp.eq.b32 	%p36, %r99, 1;
	not.pred 	%p37, %p36;
	@%p37 bra 	$L__BB0_12;
	add.s32 	%r100, %r114, %r2;
	mul.wide.s32 	%rd11, %r100, 24;
	add.s64 	%rd12, %rd1, %rd11;
	ld.global.f32 	%f169, [%rd12+8];
	ld.global.f32 	%f170, [%rd12+4];
	sub.f32 	%f171, %f169, %f170;
	ld.global.f32 	%f172, [%rd12+16];
	sub.f32 	%f173, %f172, %f169;
	mul.f32 	%f174, %f171, %f173;
	ld.global.f32 	%f175, [%rd12];
	sub.f32 	%f176, %f169, %f175;
	ld.global.f32 	%f177, [%rd12+20];
	ld.global.f32 	%f178, [%rd12+12];
	sub.f32 	%f179, %f177, %f178;
	mul.f32 	%f180, %f176, %f179;
	setp.gt.f32 	%p38, %f174, %f180;
	setp.leu.f32 	%p39, %f174, %f180;
	selp.u32 	%r101, 1, 0, %p39;
	add.s32 	%r122, %r122, %r101;
	selp.u32 	%r102, 1, 0, %p38;
	add.s32 	%r123, %r123, %r102;
$L__BB0_12:
	cvta.to.global.u64 	%rd13, %rd3;
	mul.wide.u32 	%rd14, %r1, 8;
	add.s64 	%rd15, %rd13, %rd14;
	st.global.u32 	[%rd15], %r122;
	st.global.u32 	[%rd15+4], %r123;
	ret;

}


// ===== COMPILED SASS (sm_100) =====

	.target	sm_100

	.elftype	@"ET_EXEC"


//--------------------- .note.nv.tkinfo           --------------------------
	.section	.note.nv.tkinfo,"",@"SHT_NOTE"
	.sectionflags	@"SHF_NOTE_NV_TKINFO"
	.tkinfo
        /*0018*/ 	.word	0x00000002
        /*0030*/ 	.string	""
        /*0030*/ 	.string	"ptxas"
        /*0030*/ 	.string	"Cuda compilation tools, release 13.0, V13.0.88"
        /*0030*/ 	.string	"Build cuda_13.0.r13.0/compiler.36424714_0"
        /*0030*/ 	.string	"-arch sm_100 -m 64 "



//--------------------- .note.nv.cuinfo           --------------------------
	.section	.note.nv.cuinfo,"",@"SHT_NOTE"
	.sectionflags	@"SHF_NOTE_NV_CUINFO"
        /*0018*/ 	.short	0x0002
        /*001a*/ 	.short	0x0064
        /*001c*/ 	.short	0x0082
	.zero		2


//--------------------- .nv.info                  --------------------------
	.section	.nv.info,"",@"SHT_CUDA_INFO"
	.align	4


	//----- nvinfo : EIATTR_REGCOUNT
	.align		4
        /*0000*/ 	.byte	0x04, 0x2f
        /*0002*/ 	.short	(.L_1 - .L_0)
	.align		4
.L_0:
        /*0004*/ 	.word	index@(_Z13countPolygonsPK7PolygonP12PolygonCountj)
        /*0008*/ 	.word	0x00000020


	//----- nvinfo : EIATTR_FRAME_SIZE
	.align		4
.L_1:
        /*000c*/ 	.byte	0x04, 0x11
        /*000e*/ 	.short	(.L_3 - .L_2)
	.align		4
.L_2:
        /*0010*/ 	.word	index@(_Z13countPolygonsPK7PolygonP12PolygonCountj)
        /*0014*/ 	.word	0x00000000


	//----- nvinfo : EIATTR_MIN_STACK_SIZE
	.align		4
.L_3:
        /*0018*/ 	.byte	0x04, 0x12
        /*001a*/ 	.short	(.L_5 - .L_4)
	.align		4
.L_4:
        /*001c*/ 	.word	index@(_Z13countPolygonsPK7PolygonP12PolygonCountj)
        /*0020*/ 	.word	0x00000000
.L_5:


//--------------------- .nv.compat                --------------------------
	.section	.nv.compat,"",@"SHT_CUDA_COMPAT_INFO"
	.align	4
        /*0000*/ 	.byte	0x02, 0x09, 0x00, 0x00, 0x02, 0x02, 0x01, 0x00, 0x02, 0x05, 0x05, 0x00, 0x03, 0x07, 0x01, 0x01
        /*0010*/ 	.byte	0x02, 0x03, 0x00, 0x00, 0x02, 0x06, 0x01, 0x00, 0x04, 0x0b, 0x08, 0x00, 0x09, 0x00, 0x00, 0x00
        /*0020*/ 	.byte	0x00, 0x00, 0x00, 0x00


//--------------------- .nv.info._Z13countPolygonsPK7PolygonP12PolygonCountj --------------------------
	.section	.nv.info._Z13countPolygonsPK7PolygonP12PolygonCountj,"",@"SHT_CUDA_INFO"
	.sectionflags	@""
	.align	4


	//----- nvinfo : EIATTR_CUDA_API_VERSION
	.align		4
        /*0000*/ 	.byte	0x04, 0x37
        /*0002*/ 	.short	(.L_7 - .L_6)
.L_6:
        /*0004*/ 	.word	0x00000082


	//----- nvinfo : EIATTR_KPARAM_INFO
	.align		4
.L_7:
        /*0008*/ 	.byte	0x04, 0x17
        /*000a*/ 	.short	(.L_9 - .L_8)
.L_8:
        /*000c*/ 	.word	0x00000000
        /*0010*/ 	.short	0x0002
        /*0012*/ 	.short	0x0010
        /*0014*/ 	.byte	0x00, 0xf0, 0x11, 0x00


	//----- nvinfo : EIATTR_KPARAM_INFO
	.align		4
.L_9:
        /*0018*/ 	.byte	0x04, 0x17
        /*001a*/ 	.short	(.L_11 - .L_10)
.L_10:
        /*001c*/ 	.word	0x00000000
        /*0020*/ 	.short	0x0001
        /*0022*/ 	.short	0x0008
        /*0024*/ 	.byte	0x00, 0xf5, 0x21, 0x00


	//----- nvinfo : EIATTR_KPARAM_INFO
	.align		4
.L_11:
        /*0028*/ 	.byte	0x04, 0x17
        /*002a*/ 	.short	(.L_13 - .L_12)
.L_12:
        /*002c*/ 	.word	0x00000000
        /*0030*/ 	.short	0x0000
        /*0032*/ 	.short	0x0000
        /*0034*/ 	.byte	0x00, 0xf5, 0x21, 0x00


	//----- nvinfo : EIATTR_SPARSE_MMA_MASK
	.align		4
.L_13:
        /*0038*/ 	.byte	0x03, 0x50
        /*003a*/ 	.short	0x0000


	//----- nvinfo : EIATTR_MAXREG_COUNT
	.align		4
        /*003c*/ 	.byte	0x03, 0x1b
        /*003e*/ 	.short	0x00ff


	//----- nvinfo : EIATTR_MERCURY_ISA_VERSION
	.align		4
        /*0040*/ 	.byte	0x03, 0x5f
        /*0042*/ 	.short	0x0101


	//----- nvinfo : EIATTR_VRC_CTA_INIT_COUNT
	.align		4
        /*0044*/ 	.byte	0x02, 0x4a
	.zero		1
	.zero		1


	//----- nvinfo : EIATTR_EXIT_INSTR_OFFSETS
	.align		4
        /*0048*/ 	.byte	0x04, 0x1c
        /*004a*/ 	.short	(.L_15 - .L_14)


	//   ....[0]....
.L_14:
        /*004c*/ 	.word	0x000013a0


	//----- nvinfo : EIATTR_CBANK_PARAM_SIZE
	.align		4
.L_15:
        /*0050*/ 	.byte	0x03, 0x19
        /*0052*/ 	.short	0x0014


	//----- nvinfo : EIATTR_PARAM_CBANK
	.align		4
        /*0054*/ 	.byte	0x04, 0x0a
        /*0056*/ 	.short	(.L_17 - .L_16)
	.align		4
.L_16:
        /*0058*/ 	.word	index@(.nv.constant0._Z13countPolygonsPK7PolygonP12PolygonCountj)
        /*005c*/ 	.short	0x0380
        /*005e*/ 	.short	0x0014


	//----- nvinfo : EIATTR_SW_WAR
	.align		4
.L_17:
        /*0060*/ 	.byte	0x04, 0x36
        /*0062*/ 	.short	(.L_19 - .L_18)
.L_18:
        /*0064*/ 	.word	0x00000008
.L_19:


//--------------------- .nv.callgraph             --------------------------
	.section	.nv.callgraph,"",@"SHT_CUDA_CALLGRAPH"
	.align	4
	.sectionentsize	8
	.align		4
        /*0000*/ 	.word	0x00000000
	.align		4
        /*0004*/ 	.word	0xffffffff
	.align		4
        /*0008*/ 	.word	0x00000000
	.align		4
        /*000c*/ 	.word	0xfffffffe
	.align		4
        /*0010*/ 	.word	0x00000000
	.align		4
        /*0014*/ 	.word	0xfffffffd
	.align		4
        /*0018*/ 	.word	0x00000000
	.align		4
        /*001c*/ 	.word	0xfffffffc


//--------------------- .text._Z13countPolygonsPK7PolygonP12PolygonCountj --------------------------
	.section	.text._Z13countPolygonsPK7PolygonP12PolygonCountj,"ax",@progbits
	.align	128
        .global         _Z13countPolygonsPK7PolygonP12PolygonCountj
        .type           _Z13countPolygonsPK7PolygonP12PolygonCountj,@function
        .size           _Z13countPolygonsPK7PolygonP12PolygonCountj,(.L_x_6 - _Z13countPolygonsPK7PolygonP12PolygonCountj)
        .other          _Z13countPolygonsPK7PolygonP12PolygonCountj,@"STO_CUDA_ENTRY STV_DEFAULT"
_Z13countPolygonsPK7PolygonP12PolygonCountj:
.text._Z13countPolygonsPK7PolygonP12PolygonCountj:
[----:B------:R-:W-:Y:S01]  /*0000*/  LDC R1, c[0x0][0x37c] ;  /* 0x0000df00ff017b82 */ /* 0x000fe20000000800 */
[----:B------:R-:W0:Y:S01]  /*0010*/  LDCU UR7, c[0x0][0x390] ;  /* 0x00007200ff0777ac */ /* 0x000e220008000800 */
[----:B------:R-:W1:Y:S01]  /*0020*/  S2R R0, SR_TID.X ;  /* 0x0000000000007919 */ /* 0x000e620000002100 */
[----:B------:R-:W-:Y:S01]  /*0030*/  HFMA2 R10, -RZ, RZ, 0, 0 ;  /* 0x00000000ff0a7431 */ /* 0x000fe200000001ff */
[----:B------:R-:W-:Y:S01]  /*0040*/  MOV R8, RZ ;  /* 0x000000ff00087202 */ /* 0x000fe20000000f00 */
[----:B------:R-:W2:Y:S01]  /*0050*/  LDCU.64 UR12, c[0x0][0x358] ;  /* 0x00006b00ff0c77ac */ /* 0x000ea20008000a00 */
[----:B0-----:R-:W-:-:S09]  /*0060*/  UISETP.NE.AND UP0, UPT, UR7, URZ, UPT ;  /* 0x000000ff0700728c */ /* 0x001fd2000bf05270 */
[----:B--2---:R-:W-:Y:S05]  /*0070*/  BRA.U !UP0, `(.L_x_0) ;  /* 0x0000001108b87547 */ /* 0x004fea000b800000 */
[----:B------:R-:W-:Y:S02]  /*0080*/  UISETP.GE.U32.AND UP1, UPT, UR7, 0x8, UPT ;  /* 0x000000080700788c */ /* 0x000fe4000bf26070 */
[----:B-1----:R-:W-:Y:S01]  /*0090*/  IMAD R4, R0, UR7, RZ ;  /* 0x0000000700047c24 */ /* 0x002fe2000f8e02ff */
[----:B------:R-:W-:Y:S01]  /*00a0*/  ULOP3.LUT UR10, UR7, 0x7, URZ, 0xc0, !UPT ;  /* 0x00000007070a7892 */ /* 0x000fe2000f8ec0ff */
[----:B------:R-:W-:Y:S01]  /*00b0*/  MOV R8, RZ ;  /* 0x000000ff00087202 */ /* 0x000fe20000000f00 */
[----:B------:R-:W-:Y:S01]  /*00c0*/  UMOV UR4, URZ ;  /* 0x000000ff00047c82 */ /* 0x000fe20008000000 */
[----:B------:R-:W-:Y:S01]  /*00d0*/  MOV R10, RZ ;  /* 0x000000ff000a7202 */ /* 0x000fe20000000f00 */
[----:B------:R-:W-:Y:S02]  /*00e0*/  UISETP.NE.AND UP0, UPT, UR10, URZ, UPT ;  /* 0x000000ff0a00728c */ /* 0x000fe4000bf05270 */
[----:B------:R-:W-:Y:S09]  /*00f0*/  BRA.U !UP1, `(.L_x_1) ;  /* 0x00000009095c7547 */ /* 0x000ff2000b800000 */
[----:B------:R-:W0:Y:S01]  /*0100*/  LDCU.64 UR8, c[0x0][0x380] ;  /* 0x00007000ff0877ac */ /* 0x000e220008000a00 */
[----:B------:R-:W-:Y:S01]  /*0110*/  HFMA2 R8, -RZ, RZ, 0, 0 ;  /* 0x00000000ff087431 */ /* 0x000fe200000001ff */
[----:B------:R-:W-:Y:S01]  /*0120*/  MOV R5, R4 ;  /* 0x0000000400057202 */ /* 0x000fe20000000f00 */
[----:B------:R-:W-:Y:S01]  /*0130*/  HFMA2 R10, -RZ, RZ, 0, 0 ;  /* 0x00000000ff0a7431 */ /* 0x000fe200000001ff */
[----:B------:R-:W-:Y:S02]  /*0140*/  ULOP3.LUT UR4, UR7, 0xfffffff8, URZ, 0xc0, !UPT ;  /* 0xfffffff807047892 */ /* 0x000fe4000f8ec0ff */
[----:B0-----:R-:W-:Y:S02]  /*0150*/  UIADD3 UR5, UP1, UPT, UR8, 0x60, URZ ;  /* 0x0000006008057890 */ /* 0x001fe4000ff3e0ff */
[----:B------:R-:W-:Y:S02]  /*0160*/  UIADD3 UR8, UPT, UPT, -UR4, URZ, URZ ;  /* 0x000000ff04087290 */ /* 0x000fe4000fffe1ff */
[----:B------:R-:W-:-:S12]  /*0170*/  UIADD3.X UR6, UPT, UPT, URZ, UR9, URZ, UP1, !UPT ;  /* 0x00000009ff067290 */ /* 0x000fd80008ffe4ff */
.L_x_2:
[----:B------:R-:W-:Y:S02]  /*0180*/  MOV R2, UR5 ;  /* 0x0000000500027c02 */ /* 0x000fe40008000f00 */
[----:B------:R-:W-:-:S03]  /*0190*/  MOV R3, UR6 ;  /* 0x0000000600037c02 */ /* 0x000fc60008000f00 */
[----:B------:R-:W-:-:S05]  /*01a0*/  IMAD.WIDE R2, R5, 0x18, R2 ;  /* 0x0000001805027825 */ /* 0x000fca00078e0202 */
[----:B------:R-:W2:Y:S04]  /*01b0*/  LDG.E R11, desc[UR12][R2.64+-0x58] ;  /* 0xffffa80c020b7981 */ /* 0x000ea8000c1e1900 */
[----:B------:R-:W2:Y:S04]  /*01c0*/  LDG.E R6, desc[UR12][R2.64+-0x5c] ;  /* 0xffffa40c02067981 */ /* 0x000ea8000c1e1900 */
[----:B------:R-:W3:Y:S04]  /*01d0*/  LDG.E R16, desc[UR12][R2.64+-0x50] ;  /* 0xffffb00c02107981 */ /* 0x000ee8000c1e1900 */
[----:B------:R-:W4:Y:S04]  /*01e0*/  LDG.E R22, desc[UR12][R2.64+-0x4c] ;  /* 0xffffb40c02167981 */ /* 0x000f28000c1e1900 */
[----:B------:R-:W4:Y:S04]  /*01f0*/  LDG.E R7, desc[UR12][R2.64+-0x54] ;  /* 0xffffac0c02077981 */ /* 0x000f28000c1e1900 */
[----:B------:R-:W5:Y:S04]  /*0200*/  LDG.E R18, desc[UR12][R2.64+-0x60] ;  /* 0xffffa00c02127981 */ /* 0x000f68000c1e1900 */
        /* <DEDUP_REMOVED lines=9> */
[----:B------:R-:W5:Y:S01]  /*02a0*/  LDG.E R27, desc[UR12][R2.64+0x4c] ;  /* 0x00004c0c021b7981 */ /* 0x000f62000c1e1900 */
[C---:B--2---:R-:W-:Y:S01]  /*02b0*/  FADD R6, R11.reuse, -R6 ;  /* 0x800000060b067221 */ /* 0x044fe20000000000 */
[----:B---3--:R-:W-:-:S02]  /*02c0*/  FADD R9, -R11, R16 ;  /* 0x000000100b097221 */ /* 0x008fc40000000100 */
[----:B------:R-:W2:Y:S02]  /*02d0*/  LDG.E R16, desc[UR12][R2.64+-0x4] ;  /* 0xfffffc0c02107981 */ /* 0x000ea4000c1e1900 */
[----:B------:R-:W-:Y:S02]  /*02e0*/  FMUL R9, R6, R9 ;  /* 0x0000000906097220 */ /* 0x000fe40000400000 */
[----:B------:R-:W3:Y:S01]  /*02f0*/  LDG.E R6, desc[UR12][R2.64+-0x1c] ;  /* 0xffffe40c02067981 */ /* 0x000ee2000c1e1900 */
[----:B----4-:R-:W-:-:S03]  /*0300*/  FADD R22, R22, -R7 ;  /* 0x8000000716167221 */ /* 0x010fc60000000000 */
[----:B------:R-:W3:Y:S01]  /*0310*/  LDG.E R7, desc[UR12][R2.64+-0x24] ;  /* 0xffffdc0c02077981 */ /* 0x000ee2000c1e1900 */
[----:B-----5:R-:W-:-:S03]  /*0320*/  FADD R11, R11, -R18 ;  /* 0x800000120b0b7221 */ /* 0x020fc60000000000 */
[----:B------:R-:W4:Y:S01]  /*0330*/  LDG.E R18, desc[UR12][R2.64+-0x30] ;  /* 0xffffd00c02127981 */ /* 0x000f22000c1e1900 */
[C---:B------:R-:W-:Y:S01]  /*0340*/  FADD R21, R14.reuse, -R21 ;  /* 0x800000150e157221 */ /* 0x040fe20000000000 */
[C---:B------:R-:W-:Y:S02]  /*0350*/  FADD R26, -R14.reuse, R17 ;  /* 0x000000110e1a7221 */ /* 0x040fe40000000100 */
[----:B------:R-:W5:Y:S01]  /*0360*/  LDG.E R17, desc[UR12][R2.64+-0x8] ;  /* 0xfffff80c02117981 */ /* 0x000f62000c1e1900 */
[----:B------:R-:W-:-:S03]  /*0370*/  FADD R23, R14, -R15 ;  /* 0x8000000f0e177221 */ /* 0x000fc60000000000 */
[----:B------:R-:W5:Y:S04]  /*0380*/  LDG.E R14, desc[UR12][R2.64+-0x10] ;  /* 0xfffff00c020e7981 */ /* 0x000f68000c1e1900 */
[----:B------:R-:W2:Y:S01]  /*0390*/  LDG.E R15, desc[UR12][R2.64+-0xc] ;  /* 0xfffff40c020f7981 */ /* 0x000ea2000c1e1900 */
[----:B------:R-:W-:-:S03]  /*03a0*/  FADD R28, R12, -R13 ;  /* 0x8000000d0c1c7221 */ /* 0x000fc60000000000 */
[----:B------:R-:W2:Y:S04]  /*03b0*/  LDG.E R12, desc[UR12][R2.64+-0x14] ;  /* 0xffffec0c020c7981 */ /* 0x000ea8000c1e1900 */
[----:B------:R-:W2:Y:S01]  /*03c0*/  LDG.E R13, desc[UR12][R2.64+-0x18] ;  /* 0xffffe80c020d7981 */ /* 0x000ea2000c1e1900 */
[----:B------:R-:W-:Y:S01]  /*03d0*/  FMUL R22, R11, R22 ;  /* 0x000000160b167220 */ /* 0x000fe20000400000 */
[----:B------:R-:W-:Y:S01]  /*03e0*/  FMUL R21, R21, R26 ;  /* 0x0000001a15157220 */ /* 0x000fe20000400000 */
[----:B------:R-:W-:Y:S01]  /*03f0*/  FMUL R28, R23, R28 ;  /* 0x0000001c171c7220 */ /* 0x000fe20000400000 */
[----:B------:R-:W-:Y:S01]  /*0400*/  FADD R11, R19, -R20 ;  /* 0x80000014130b7221 */ /* 0x000fe20000000000 */
[----:B------:R-:W2:Y:S01]  /*0410*/  LDG.E R23, desc[UR12][R2.64+0x4] ;  /* 0x0000040c02177981 */ /* 0x000ea2000c1e1900 */
[----:B------:R-:W-:Y:S01]  /*0420*/  FSETP.GT.AND P1, PT, R9, R22, PT ;  /* 0x000000160900720b */ /* 0x000fe20003f24000 */
[----:B------:R-:W-:-:S02]  /*0430*/  FADD R24, -R19, R24 ;  /* 0x0000001813187221 */ /* 0x000fc40000000100 */
[----:B------:R-:W2:Y:S01]  /*0440*/  LDG.E R9, desc[UR12][R2.64] ;  /* 0x0000000c02097981 */ /* 0x000ea2000c1e1900 */
[----:B------:R-:W-:Y:S01]  /*0450*/  FSETP.GT.AND P0, PT, R21, R28, PT ;  /* 0x0000001c1500720b */ /* 0x000fe20003f04000 */
[----:B------:R-:W-:Y:S02]  /*0460*/  FMUL R11, R11, R24 ;  /* 0x000000180b0b7220 */ /* 0x000fe40000400000 */
[----:B------:R-:W2:Y:S01]  /*0470*/  LDG.E R20, desc[UR12][R2.64+0x18] ;  /* 0x0000180c02147981 */ /* 0x000ea2000c1e1900 */
[----:B---3--:R-:W-:-:S03]  /*0480*/  FADD R22, R6, -R7 ;  /* 0x8000000706167221 */ /* 0x008fc60000000000 */
[----:B------:R-:W3:Y:S04]  /*0490*/  LDG.E R6, desc[UR12][R2.64+0x8] ;  /* 0x0000080c02067981 */ /* 0x000ee8000c1e1900 */
[----:B------:R-:W3:Y:S01]  /*04a0*/  LDG.E R7, desc[UR12][R2.64+0x10] ;  /* 0x0000100c02077981 */ /* 0x000ee2000c1e1900 */
[----:B----4-:R-:W-:-:S03]  /*04b0*/  FADD R19, R19, -R18 ;  /* 0x8000001213137221 */ /* 0x010fc60000000000 */
[----:B------:R-:W4:Y:S01]  /*04c0*/  LDG.E R18, desc[UR12][R2.64+0x28] ;  /* 0x0000280c02127981 */ /* 0x000f22000c1e1900 */
[----:B-----5:R-:W-:-:S03]  /*04d0*/  FADD R24, -R14, R17 ;  /* 0x000000110e187221 */ /* 0x020fc60000000100 */
[----:B------:R-:W5:Y:S01]  /*04e0*/  LDG.E R17, desc[UR12][R2.64+0x14] ;  /* 0x0000140c02117981 */ /* 0x000f62000c1e1900 */
[----:B--2---:R-:W-:-:S03]  /*04f0*/  FADD R26, R16, -R15 ;  /* 0x8000000f101a7221 */ /* 0x004fc60000000000 */
[----:B------:R-:W5:Y:S01]  /*0500*/  LDG.E R16, desc[UR12][R2.64+0xc] ;  /* 0x00000c0c02107981 */ /* 0x000f62000c1e1900 */
[----:B------:R-:W-:-:S03]  /*0510*/  FADD R21, R14, -R12 ;  /* 0x8000000c0e157221 */ /* 0x000fc60000000000 */
[----:B------:R-:W2:Y:S01]  /*0520*/  LDG.E R12, desc[UR12][R2.64+0x1c] ;  /* 0x00001c0c020c7981 */ /* 0x000ea2000c1e1900 */
[----:B------:R-:W-:-:S03]  /*0530*/  FADD R25, R14, -R13 ;  /* 0x8000000d0e197221 */ /* 0x000fc60000000000 */
[----:B------:R-:W2:Y:S04]  /*0540*/  LDG.E R13, desc[UR12][R2.64+0x20] ;  /* 0x0000200c020d7981 */ /* 0x000ea8000c1e1900 */
[----:B------:R-:W4:Y:S04]  /*0550*/  LDG.E R14, desc[UR12][R2.64+0x2c] ;  /* 0x00002c0c020e7981 */ /* 0x000f28000c1e1900 */
[----:B------:R-:W4:Y:S01]  /*0560*/  LDG.E R15, desc[UR12][R2.64+0x24] ;  /* 0x0000240c020f7981 */ /* 0x000f22000c1e1900 */
[----:B------:R-:W-:Y:S01]  /*0570*/  FMUL R24, R21, R24 ;  /* 0x0000001815187220 */ /* 0x000fe20000400000 */
[----:B------:R-:W-:Y:S01]  /*0580*/  FMUL R25, R25, R26 ;  /* 0x0000001a19197220 */ /* 0x000fe20000400000 */
[----:B------:R-:W-:Y:S01]  /*0590*/  FMUL R22, R19, R22 ;  /* 0x0000001613167220 */ /* 0x000fe20000400000 */
[----:B------:R-:W-:-:S02]  /*05a0*/  IADD3 R21, PT, PT, R10, 0x1, RZ ;  /* 0x000000010a157810 */ /* 0x000fc40007ffe0ff */
[----:B------:R-:W-:Y:S02]  /*05b0*/  IADD3 R19, PT, PT, R8, 0x1, RZ ;  /* 0x0000000108137810 */ /* 0x000fe40007ffe0ff */
[----:B------:R-:W-:Y:S02]  /*05c0*/  @P1 IADD3 R21, PT, PT, R10, RZ, RZ ;  /* 0x000000ff0a151210 */ /* 0x000fe40007ffe0ff */
[----:B------:R-:W-:Y:S01]  /*05d0*/  @!P1 IADD3 R19, PT, PT, R8, RZ, RZ ;  /* 0x000000ff08139210 */ /* 0x000fe20007ffe0ff */
[----:B------:R-:W4:Y:S01]  /*05e0*/  LDG.E R10, desc[UR12][R2.64+0x3c] ;  /* 0x00003c0c020a7981 */ /* 0x000f22000c1e1900 */
[----:B------:R-:W-:Y:S02]  /*05f0*/  FSETP.GT.AND P1, PT, R24, R25, PT ;  /* 0x000000191800720b */ /* 0x000fe40003f24000 */
[----:B------:R-:W-:Y:S02]  /*0600*/  FSETP.GT.AND P2, PT, R11, R22, PT ;  /* 0x000000160b00720b */ /* 0x000fe40003f44000 */
[----:B------:R-:W4:Y:S04]  /*0610*/  LDG.E R22, desc[UR12][R2.64+0x38] ;  /* 0x0000380c02167981 */ /* 0x000f28000c1e1900 */
[----:B------:R-:W4:Y:S01]  /*0620*/  LDG.E R11, desc[UR12][R2.64+0x44] ;  /* 0x0000440c020b7981 */ /* 0x000f22000c1e1900 */
[C---:B---3--:R-:W-:Y:S01]  /*0630*/  FADD R8, R6.reuse, -R23 ;  /* 0x8000001706087221 */ /* 0x048fe20000000000 */
[----:B------:R-:W-:-:S02]  /*0640*/  FADD R24, R6, -R9 ;  /* 0x8000000906187221 */ /* 0x000fc40000000000 */
[----:B------:R-:W3:Y:S01]  /*0650*/  LDG.E R23, desc[UR12][R2.64+0x34] ;  /* 0x0000340c02177981 */ /* 0x000ee2000c1e1900 */
[----:B------:R-:W-:-:S03]  /*0660*/  FADD R7, -R6, R7 ;  /* 0x0000000706077221 */ /* 0x000fc60000000100 */
[----:B------:R-:W3:Y:S04]  /*0670*/  LDG.E R9, desc[UR12][R2.64+0x40] ;  /* 0x0000400c02097981 */ /* 0x000ee8000c1e1900 */
[----:B------:R-:W3:Y:S01]  /*0680*/  LDG.E R6, desc[UR12][R2.64+0x30] ;  /* 0x0000300c02067981 */ /* 0x000ee2000c1e1900 */
[----:B-----5:R-:W-:-:S03]  /*0690*/  FADD R17, R17, -R16 ;  /* 0x8000001011117221 */ /* 0x020fc60000000000 */
[----:B------:R-:W5:Y:S01]  /*06a0*/  LDG.E R16, desc[UR12][R2.64+0x50] ;  /* 0x0000500c02107981 */ /* 0x000f62000c1e1900 */
[C---:B--2---:R-:W-:Y:S01]  /*06b0*/  FADD R12, R13.reuse, -R12 ;  /* 0x8000000c0d0c7221 */ /* 0x044fe20000000000 */
[C---:B----4-:R-:W-:Y:S01]  /*06c0*/  FADD R25, -R13.reuse, R18 ;  /* 0x000000120d197221 */ /* 0x050fe20000000100 */
[----:B------:R-:W-:Y:S01]  /*06d0*/  FADD R20, R13, -R20 ;  /* 0x800000140d147221 */ /* 0x000fe20000000000 */
[----:B------:R-:W2:Y:S04]  /*06e0*/  LDG.E R18, desc[UR12][R2.64+0x54] ;  /* 0x0000540c02127981 */ /* 0x000ea8000c1e1900 */
[----:B------:R-:W4:Y:S01]  /*06f0*/  LDG.E R13, desc[UR12][R2.64+0x58] ;  /* 0x0000580c020d7981 */ /* 0x000f22000c1e1900 */
[----:B------:R-:W-:-:S03]  /*0700*/  FADD R29, R14, -R15 ;  /* 0x8000000f0e1d7221 */ /* 0x000fc60000000000 */
[----:B------:R-:W2:Y:S04]  /*0710*/  LDG.E R15, desc[UR12][R2.64+0x48] ;  /* 0x0000480c020f7981 */ /* 0x000ea8000c1e1900 */
[----:B------:R0:W2:Y:S01]  /*0720*/  LDG.E R14, desc[UR12][R2.64+0x5c] ;  /* 0x00005c0c020e7981 */ /* 0x0000a2000c1e1900 */
[----:B------:R-:W-:Y:S02]  /*0730*/  IADD3 R26, PT, PT, R21, 0x1, RZ ;  /* 0x00000001151a7810 */ /* 0x000fe40007ffe0ff */
[----:B------:R-:W-:Y:S01]  /*0740*/  IADD3 R28, PT, PT, R19, 0x1, RZ ;  /* 0x00000001131c7810 */ /* 0x000fe20007ffe0ff */
[----:B------:R-:W-:Y:S01]  /*0750*/  FMUL R7, R8, R7 ;  /* 0x0000000708077220 */ /* 0x000fe20000400000 */
[----:B------:R-:W-:Y:S01]  /*0760*/  @P0 IADD3 R26, PT, PT, R21, RZ, RZ ;  /* 0x000000ff151a0210 */ /* 0x000fe20007ffe0ff */
[----:B------:R-:W-:Y:S01]  /*0770*/  FMUL R24, R24, R17 ;  /* 0x0000001118187220 */ /* 0x000fe20000400000 */
[----:B------:R-:W-:-:S02]  /*0780*/  @!P0 IADD3 R28, PT, PT, R19, RZ, RZ ;  /* 0x000000ff131c8210 */ /* 0x000fc40007ffe0ff */
[----:B------:R-:W-:Y:S02]  /*0790*/  IADD3 R19, PT, PT, R26, 0x1, RZ ;  /* 0x000000011a137810 */ /* 0x000fe40007ffe0ff */
[----:B------:R-:W-:Y:S01]  /*07a0*/  IADD3 R21, PT, PT, R28, 0x1, RZ ;  /* 0x000000011c157810 */ /* 0x000fe20007ffe0ff */
[----:B------:R-:W-:Y:S01]  /*07b0*/  FMUL R12, R12, R25 ;  /* 0x000000190c0c7220 */ /* 0x000fe20000400000 */
[----:B------:R-:W-:Y:S01]  /*07c0*/  @P2 IADD3 R19, PT, PT, R26, RZ, RZ ;  /* 0x000000ff1a132210 */ /* 0x000fe20007ffe0ff */
[----:B------:R-:W-:Y:S01]  /*07d0*/  FMUL R29, R20, R29 ;  /* 0x0000001d141d7220 */ /* 0x000fe20000400000 */
[----:B------:R-:W-:Y:S02]  /*07e0*/  @!P2 IADD3 R21, PT, PT, R28, RZ, RZ ;  /* 0x000000ff1c15a210 */ /* 0x000fe40007ffe0ff */
[----:B------:R-:W-:Y:S02]  /*07f0*/  FSETP.GT.AND P0, PT, R7, R24, PT ;  /* 0x000000180700720b */ /* 0x000fe40003f04000 */
[----:B------:R-:W-:-:S02]  /*0800*/  IADD3 R8, PT, PT, R19, 0x1, RZ ;  /* 0x0000000113087810 */ /* 0x000fc40007ffe0ff */
[----:B0-----:R-:W-:Y:S01]  /*0810*/  IADD3 R3, PT, PT, R21, 0x1, RZ ;  /* 0x0000000115037810 */ /* 0x001fe20007ffe0ff */
[----:B------:R-:W-:Y:S01]  /*0820*/  FADD R11, R11, -R10 ;  /* 0x8000000a0b0b7221 */ /* 0x000fe20000000000 */
[----:B------:R-:W-:Y:S02]  /*0830*/  @P1 IADD3 R8, PT, PT, R19, RZ, RZ ;  /* 0x000000ff13081210 */ /* 0x000fe40007ffe0ff */
[----:B------:R-:W-:Y:S02]  /*0840*/  @!P1 IADD3 R3, PT, PT, R21, RZ, RZ ;  /* 0x000000ff15039210 */ /* 0x000fe40007ffe0ff */
[----:B------:R-:W-:Y:S02]  /*0850*/  FSETP.GT.AND P1, PT, R12, R29, PT ;  /* 0x0000001d0c00720b */ /* 0x000fe40003f24000 */
[C---:B------:R-:W-:Y:S02]  /*0860*/  IADD3 R7, PT, PT, R8.reuse, 0x1, RZ ;  /* 0x0000000108077810 */ /* 0x040fe40007ffe0ff */
[----:B------:R-:W-:Y:S01]  /*0870*/  @P0 IADD3 R7, PT, PT, R8, RZ, RZ ;  /* 0x000000ff08070210 */ /* 0x000fe20007ffe0ff */
[----:B------:R-:W-:-:S04]  /*0880*/  UIADD3 UR8, UPT, UPT, UR8, 0x8, URZ ;  /* 0x0000000808087890 */ /* 0x000fc8000fffe0ff */
[----:B------:R-:W-:Y:S01]  /*0890*/  UISETP.NE.AND UP1, UPT, UR8, URZ, UPT ;  /* 0x000000ff0800728c */ /* 0x000fe2000bf25270 */
[----:B------:R-:W-:Y:S01]  /*08a0*/  IADD3 R5, PT, PT, R5, 0x8, RZ ;  /* 0x0000000805057810 */ /* 0x000fe20007ffe0ff */
[C---:B---3--:R-:W-:Y:S01]  /*08b0*/  FADD R23, R22.reuse, -R23 ;  /* 0x8000001716177221 */ /* 0x048fe20000000000 */
[C---:B------:R-:W-:Y:S01]  /*08c0*/  FADD R2, -R22.reuse, R9 ;  /* 0x0000000916027221 */ /* 0x040fe20000000100 */
[----:B------:R-:W-:-:S03]  /*08d0*/  FADD R6, R22, -R6 ;  /* 0x8000000616067221 */ /* 0x000fc60000000000 */
[----:B------:R-:W-:Y:S01]  /*08e0*/  FMUL R2, R23, R2 ;  /* 0x0000000217027220 */ /* 0x000fe20000400000 */
[----:B------:R-:W-:Y:S01]  /*08f0*/  FMUL R11, R6, R11 ;  /* 0x0000000b060b7220 */ /* 0x000fe20000400000 */
[C---:B------:R-:W-:Y:S02]  /*0900*/  IADD3 R9, PT, PT, R3.reuse, 0x1, RZ ;  /* 0x0000000103097810 */ /* 0x040fe40007ffe0ff */
[----:B------:R-:W-:Y:S02]  /*0910*/  @!P0 IADD3 R9, PT, PT, R3, RZ, RZ ;  /* 0x000000ff03098210 */ /* 0x000fe40007ffe0ff */
[----:B------:R-:W-:Y:S01]  /*0920*/  FSETP.GT.AND P0, PT, R2, R11, PT ;  /* 0x0000000b0200720b */ /* 0x000fe20003f04000 */
[----:B-----5:R-:W-:Y:S01]  /*0930*/  FADD R27, R16, -R27 ;  /* 0x8000001b101b7221 */ /* 0x020fe20000000000 */
[----:B------:R-:W-:Y:S02]  /*0940*/  IADD3 R2, PT, PT, R7, 0x1, RZ ;  /* 0x0000000107027810 */ /* 0x000fe40007ffe0ff */
[----:B------:R-:W-:-:S02]  /*0950*/  IADD3 R3, PT, PT, R9, 0x1, RZ ;  /* 0x0000000109037810 */ /* 0x000fc40007ffe0ff */
[----:B------:R-:W-:Y:S01]  /*0960*/  @P1 IADD3 R2, PT, PT, R7, RZ, RZ ;  /* 0x000000ff07021210 */ /* 0x000fe20007ffe0ff */
[C---:B----4-:R-:W-:Y:S01]  /*0970*/  FADD R6, -R16.reuse, R13 ;  /* 0x0000000d10067221 */ /* 0x050fe20000000100 */
[----:B--2---:R-:W-:Y:S01]  /*0980*/  FADD R15, R16, -R15 ;  /* 0x8000000f100f7221 */ /* 0x004fe20000000000 */
[----:B------:R-:W-:Y:S02]  /*0990*/  FADD R14, R14, -R18 ;  /* 0x800000120e0e7221 */ /* 0x000fe40000000000 */
[----:B------:R-:W-:Y:S02]  /*09a0*/  FMUL R6, R27, R6 ;  /* 0x000000061b067220 */ /* 0x000fe40000400000 */
[----:B------:R-:W-:Y:S01]  /*09b0*/  FMUL R15, R15, R14 ;  /* 0x0000000e0f0f7220 */ /* 0x000fe20000400000 */
[----:B------:R-:W-:-:S04]  /*09c0*/  @!P1 IADD3 R3, PT, PT, R9, RZ, RZ ;  /* 0x000000ff09039210 */ /* 0x000fc80007ffe0ff */
[----:B------:R-:W-:Y:S02]  /*09d0*/  FSETP.GT.AND P1, PT, R6, R15, PT ;  /* 0x0000000f0600720b */ /* 0x000fe40003f24000 */
[C---:B------:R-:W-:Y:S02]  /*09e0*/  IADD3 R6, PT, PT, R2.reuse, 0x1, RZ ;  /* 0x0000000102067810 */ /* 0x040fe40007ffe0ff */
[C---:B------:R-:W-:Y:S02]  /*09f0*/  IADD3 R7, PT, PT, R3.reuse, 0x1, RZ ;  /* 0x0000000103077810 */ /* 0x040fe40007ffe0ff */
[----:B------:R-:W-:Y:S02]  /*0a00*/  @P0 IADD3 R6, PT, PT, R2, RZ, RZ ;  /* 0x000000ff02060210 */ /* 0x000fe40007ffe0ff */
[----:B------:R-:W-:Y:S02]  /*0a10*/  @!P0 IADD3 R7, PT, PT, R3, RZ, RZ ;  /* 0x000000ff03078210 */ /* 0x000fe40007ffe0ff */
[----:B------:R-:W-:-:S02]  /*0a20*/  IADD3 R10, PT, PT, R6, 0x1, RZ ;  /* 0x00000001060a7810 */ /* 0x000fc40007ffe0ff */
[C---:B------:R-:W-:Y:S02]  /*0a30*/  IADD3 R8, PT, PT, R7.reuse, 0x1, RZ ;  /* 0x0000000107087810 */ /* 0x040fe40007ffe0ff */
[----:B------:R-:W-:Y:S02]  /*0a40*/  @P1 IADD3 R10, PT, PT, R6, RZ, RZ ;  /* 0x000000ff060a1210 */ /* 0x000fe40007ffe0ff */
[----:B------:R-:W-:Y:S01]  /*0a50*/  @!P1 IADD3 R8, PT, PT, R7, RZ, RZ ;  /* 0x000000ff07089210 */ /* 0x000fe20007ffe0ff */
[----:B------:R-:W-:Y:S06]  /*0a60*/  BRA.U UP1, `(.L_x_2) ;  /* 0xfffffff501c47547 */ /* 0x000fec000b83ffff */
.L_x_1:
[----:B------:R-:W-:Y:S05]  /*0a70*/  BRA.U !UP0, `(.L_x_0) ;  /* 0x0000000908387547 */ /* 0x000fea000b800000 */
[----:B------:R-:W-:Y:S02]  /*0a80*/  UISETP.GE.U32.AND UP0, UPT, UR10, 0x4, UPT ;  /* 0x000000040a00788c */ /* 0x000fe4000bf06070 */
[----:B------:R-:W-:-:S04]  /*0a90*/  ULOP3.LUT UR6, UR7, 0x3, URZ, 0xc0, !UPT ;  /* 0x0000000307067892 */ /* 0x000fc8000f8ec0ff */
[----:B------:R-:W-:-:S03]  /*0aa0*/  UISETP.NE.AND UP1, UPT, UR6, URZ, UPT ;  /* 0x000000ff0600728c */ /* 0x000fc6000bf25270 */
[----:B------:R-:W-:Y:S08]  /*0ab0*/  BRA.U !UP0, `(.L_x_3) ;  /* 0x0000000508207547 */ /* 0x000ff0000b800000 */
[----:B------:R-:W0:Y:S01]  /*0ac0*/  LDC.64 R2, c[0x0][0x380] ;  /* 0x0000e000ff027b82 */ /* 0x000e220000000a00 */
[----:B------:R-:W-:-:S05]  /*0ad0*/  IADD3 R5, PT, PT, R4, UR4, RZ ;  /* 0x0000000404057c10 */ /* 0x000fca000fffe0ff */
[----:B0-----:R-:W-:-:S05]  /*0ae0*/  IMAD.WIDE R2, R5, 0x18, R2 ;  /* 0x0000001805027825 */ /* 0x001fca00078e0202 */
[----:B------:R-:W2:Y:S04]  /*0af0*/  LDG.E R15, desc[UR12][R2.64+0x8] ;  /* 0x0000080c020f7981 */ /* 0x000ea8000c1e1900 */
[----:B------:R-:W2:Y:S04]  /*0b00*/  LDG.E R24, desc[UR12][R2.64+0x4] ;  /* 0x0000040c02187981 */ /* 0x000ea8000c1e1900 */
[----:B------:R-:W3:Y:S04]  /*0b10*/  LDG.E R26, desc[UR12][R2.64+0x10] ;  /* 0x0000100c021a7981 */ /* 0x000ee8000c1e1900 */
        /* <DEDUP_REMOVED lines=15> */
[----:B--2---:R-:W-:-:S03]  /*0c10*/  FADD R13, R15, -R24 ;  /* 0x800000180f0d7221 */ /* 0x004fc60000000000 */
[----:B------:R-:W2:Y:S01]  /*0c20*/  LDG.E R24, desc[UR12][R2.64+0x3c] ;  /* 0x00003c0c02187981 */ /* 0x000ea2000c1e1900 */
[----:B---3--:R-:W-:-:S04]  /*0c30*/  FADD R26, -R15, R26 ;  /* 0x0000001a0f1a7221 */ /* 0x008fc80000000100 */
[----:B------:R-:W-:Y:S01]  /*0c40*/  FMUL R13, R13, R26 ;  /* 0x0000001a0d0d7220 */ /* 0x000fe20000400000 */
[----:B----4-:R-:W-:Y:S01]  /*0c50*/  FADD R23, R15, -R28 ;  /* 0x8000001c0f177221 */ /* 0x010fe20000000000 */
[----:B------:R-:W3:Y:S04]  /*0c60*/  LDG.E R26, desc[UR12][R2.64+0x50] ;  /* 0x0000500c021a7981 */ /* 0x000ee8000c1e1900 */
[----:B------:R-:W4:Y:S01]  /*0c70*/  LDG.E R15, desc[UR12][R2.64+0x58] ;  /* 0x0000580c020f7981 */ /* 0x000f22000c1e1900 */
[----:B-----5:R-:W-:-:S03]  /*0c80*/  FADD R25, R17, -R19 ;  /* 0x8000001311197221 */ /* 0x020fc60000000000 */
[----:B------:R-:W5:Y:S04]  /*0c90*/  LDG.E R19, desc[UR12][R2.64+0x48] ;  /* 0x0000480c02137981 */ /* 0x000f68000c1e1900 */
[----:B------:R-:W5:Y:S04]  /*0ca0*/  LDG.E R17, desc[UR12][R2.64+0x5c] ;  /* 0x00005c0c02117981 */ /* 0x000f68000c1e1900 */
[----:B------:R0:W5:Y:S01]  /*0cb0*/  LDG.E R28, desc[UR12][R2.64+0x54] ;  /* 0x0000540c021c7981 */ /* 0x000162000c1e1900 */
[----:B------:R-:W-:Y:S01]  /*0cc0*/  FMUL R23, R23, R25 ;  /* 0x0000001917177220 */ /* 0x000fe20000400000 */
[C---:B------:R-:W-:Y:S01]  /*0cd0*/  FADD R6, R5.reuse, -R6 ;  /* 0x8000000605067221 */ /* 0x040fe20000000000 */
[C---:B------:R-:W-:Y:S01]  /*0ce0*/  FADD R25, -R5.reuse, R12 ;  /* 0x0000000c05197221 */ /* 0x040fe20000000100 */
[----:B------:R-:W-:-:S03]  /*0cf0*/  FADD R14, R5, -R14 ;  /* 0x8000000e050e7221 */ /* 0x000fc60000000000 */
[----:B------:R-:W-:Y:S01]  /*0d00*/  FMUL R6, R6, R25 ;  /* 0x0000001906067220 */ /* 0x000fe20000400000 */
[----:B------:R-:W-:Y:S01]  /*0d10*/  FSETP.GT.AND P0, PT, R13, R23, PT ;  /* 0x000000170d00720b */ /* 0x000fe20003f04000 */
[----:B------:R-:W-:-:S04]  /*0d20*/  FADD R7, R7, -R16 ;  /* 0x8000001007077221 */ /* 0x000fc80000000000 */
[----:B------:R-:W-:Y:S01]  /*0d30*/  FMUL R7, R14, R7 ;  /* 0x000000070e077220 */ /* 0x000fe20000400000 */
[----:B------:R-:W-:-:S04]  /*0d40*/  FADD R18, R9, -R18 ;  /* 0x8000001209127221 */ /* 0x000fc80000000000 */
[----:B------:R-:W-:Y:S01]  /*0d50*/  FSETP.GT.AND P1, PT, R6, R7, PT ;  /* 0x000000070600720b */ /* 0x000fe20003f24000 */
[C---:B0-----:R-:W-:Y:S01]  /*0d60*/  FADD R3, -R9.reuse, R20 ;  /* 0x0000001409037221 */ /* 0x041fe20000000100 */
[----:B------:R-:W-:-:S03]  /*0d70*/  FADD R22, R9, -R22 ;  /* 0x8000001609167221 */ /* 0x000fc60000000000 */
[----:B------:R-:W-:Y:S01]  /*0d80*/  FMUL R3, R18, R3 ;  /* 0x0000000312037220 */ /* 0x000fe20000400000 */
[----:B------:R-:W-:Y:S02]  /*0d90*/  IADD3 R5, PT, PT, R10, 0x1, RZ ;  /* 0x000000010a057810 */ /* 0x000fe40007ffe0ff */
[----:B------:R-:W-:Y:S02]  /*0da0*/  IADD3 R6, PT, PT, R8, 0x1, RZ ;  /* 0x0000000108067810 */ /* 0x000fe40007ffe0ff */
[----:B------:R-:W-:Y:S02]  /*0db0*/  @P0 IADD3 R5, PT, PT, R10, RZ, RZ ;  /* 0x000000ff0a050210 */ /* 0x000fe40007ffe0ff */
[----:B------:R-:W-:-:S04]  /*0dc0*/  @!P0 IADD3 R6, PT, PT, R8, RZ, RZ ;  /* 0x000000ff08068210 */ /* 0x000fc80007ffe0ff */
[C---:B------:R-:W-:Y:S02]  /*0dd0*/  IADD3 R7, PT, PT, R6.reuse, 0x1, RZ ;  /* 0x0000000106077810 */ /* 0x040fe40007ffe0ff */
[----:B------:R-:W-:Y:S01]  /*0de0*/  @!P1 IADD3 R7, PT, PT, R6, RZ, RZ ;  /* 0x000000ff06079210 */ /* 0x000fe20007ffe0ff */
[----:B------:R-:W-:Y:S01]  /*0df0*/  UIADD3 UR4, UPT, UPT, UR4, 0x4, URZ ;  /* 0x0000000404047890 */ /* 0x000fe2000fffe0ff */
[----:B--2---:R-:W-:-:S04]  /*0e00*/  FADD R11, R11, -R24 ;  /* 0x800000180b0b7221 */ /* 0x004fc80000000000 */
[----:B------:R-:W-:Y:S01]  /*0e10*/  FMUL R22, R22, R11 ;  /* 0x0000000b16167220 */ /* 0x000fe20000400000 */
[C---:B---3--:R-:W-:Y:S01]  /*0e20*/  FADD R21, R26.reuse, -R21 ;  /* 0x800000151a157221 */ /* 0x048fe20000000000 */
[C---:B----4-:R-:W-:Y:S01]  /*0e30*/  FADD R2, -R26.reuse, R15 ;  /* 0x0000000f1a027221 */ /* 0x050fe20000000100 */
[----:B-----5:R-:W-:Y:S02]  /*0e40*/  FADD R19, R26, -R19 ;  /* 0x800000131a137221 */ /* 0x020fe40000000000 */
[----:B------:R-:W-:Y:S01]  /*0e50*/  FSETP.GT.AND P0, PT, R3, R22, PT ;  /* 0x000000160300720b */ /* 0x000fe20003f04000 */
[----:B------:R-:W-:Y:S01]  /*0e60*/  FMUL R2, R21, R2 ;  /* 0x0000000215027220 */ /* 0x000fe20000400000 */
[----:B------:R-:W-:Y:S01]  /*0e70*/  FADD R28, R17, -R28 ;  /* 0x8000001c111c7221 */ /* 0x000fe20000000000 */
[----:B------:R-:W-:-:S03]  /*0e80*/  IADD3 R3, PT, PT, R5, 0x1, RZ ;  /* 0x0000000105037810 */ /* 0x000fc60007ffe0ff */
[----:B------:R-:W-:Y:S01]  /*0e90*/  FMUL R19, R19, R28 ;  /* 0x0000001c13137220 */ /* 0x000fe20000400000 */
[----:B------:R-:W-:-:S04]  /*0ea0*/  @P1 IADD3 R3, PT, PT, R5, RZ, RZ ;  /* 0x000000ff05031210 */ /* 0x000fc80007ffe0ff */
[----:B------:R-:W-:Y:S02]  /*0eb0*/  FSETP.GT.AND P1, PT, R2, R19, PT ;  /* 0x000000130200720b */ /* 0x000fe40003f24000 */
[----:B------:R-:W-:Y:S02]  /*0ec0*/  IADD3 R2, PT, PT, R3, 0x1, RZ ;  /* 0x0000000103027810 */ /* 0x000fe40007ffe0ff */
[----:B------:R-:W-:Y:S02]  /*0ed0*/  IADD3 R5, PT, PT, R7, 0x1, RZ ;  /* 0x0000000107057810 */ /* 0x000fe40007ffe0ff */
[----:B------:R-:W-:Y:S02]  /*0ee0*/  @P0 IADD3 R2, PT, PT, R3, RZ, RZ ;  /* 0x000000ff03020210 */ /* 0x000fe40007ffe0ff */
[----:B------:R-:W-:Y:S02]  /*0ef0*/  @!P0 IADD3 R5, PT, PT, R7, RZ, RZ ;  /* 0x000000ff07058210 */ /* 0x000fe40007ffe0ff */
[----:B------:R-:W-:-:S02]  /*0f00*/  IADD3 R10, PT, PT, R2, 0x1, RZ ;  /* 0x00000001020a7810 */ /* 0x000fc40007ffe0ff */
[C---:B------:R-:W-:Y:S02]  /*0f10*/  IADD3 R8, PT, PT, R5.reuse, 0x1, RZ ;  /* 0x0000000105087810 */ /* 0x040fe40007ffe0ff */
[----:B------:R-:W-:Y:S02]  /*0f20*/  @P1 IADD3 R10, PT, PT, R2, RZ, RZ ;  /* 0x000000ff020a1210 */ /* 0x000fe40007ffe0ff */
[----:B------:R-:W-:-:S07]  /*0f30*/  @!P1 IADD3 R8, PT, PT, R5, RZ, RZ ;  /* 0x000000ff05089210 */ /* 0x000fce0007ffe0ff */
.L_x_3:
[----:B------:R-:W-:Y:S05]  /*0f40*/  BRA.U !UP1, `(.L_x_0) ;  /* 0x0000000509047547 */ /* 0x000fea000b800000 */
[----:B------:R-:W-:Y:S02]  /*0f50*/  UISETP.NE.AND UP0, UPT, UR6, 0x1, UPT ;  /* 0x000000010600788c */ /* 0x000fe4000bf05270 */
[----:B------:R-:W-:-:S04]  /*0f60*/  ULOP3.LUT UR5, UR7, 0x1, URZ, 0xc0, !UPT ;  /* 0x0000000107057892 */ /* 0x000fc8000f8ec0ff */
[----:B------:R-:W-:-:S03]  /*0f70*/  UISETP.NE.U32.AND UP1, UPT, UR5, 0x1, UPT ;  /* 0x000000010500788c */ /* 0x000fc6000bf25070 */
        /* <DEDUP_REMOVED lines=15> */
[----:B------:R0:W5:Y:S01]  /*1070*/  LDG.E R24, desc[UR12][R2.64+0x24] ;  /* 0x0000240c02187981 */ /* 0x000162000c1e1900 */
[----:B------:R-:W-:Y:S01]  /*1080*/  UIADD3 UR4, UPT, UPT, UR4, 0x2, URZ ;  /* 0x0000000204047890 */ /* 0x000fe2000fffe0ff */
[----:B0-----:R-:W-:-:S02]  /*1090*/  IADD3 R2, PT, PT, R10, 0x1, RZ ;  /* 0x000000010a027810 */ /* 0x001fc40007ffe0ff */
[----:B------:R-:W-:Y:S01]  /*10a0*/  IADD3 R3, PT, PT, R8, 0x1, RZ ;  /* 0x0000000108037810 */ /* 0x000fe20007ffe0ff */
[C---:B--2---:R-:W-:Y:S01]  /*10b0*/  FADD R6, R5.reuse, -R6 ;  /* 0x8000000605067221 */ /* 0x044fe20000000000 */
[C---:B---3--:R-:W-:Y:S01]  /*10c0*/  FADD R7, -R5.reuse, R12 ;  /* 0x0000000c05077221 */ /* 0x048fe20000000100 */
[----:B----4-:R-:W-:-:S03]  /*10d0*/  FADD R14, R5, -R14 ;  /* 0x8000000e050e7221 */ /* 0x010fc60000000000 */
[----:B------:R-:W-:Y:S01]  /*10e0*/  FMUL R6, R6, R7 ;  /* 0x0000000706067220 */ /* 0x000fe20000400000 */
[----:B-----5:R-:W-:-:S04]  /*10f0*/  FADD R9, R9, -R16 ;  /* 0x8000001009097221 */ /* 0x020fc80000000000 */
[----:B------:R-:W-:Y:S01]  /*1100*/  FMUL R9, R14, R9 ;  /* 0x000000090e097220 */ /* 0x000fe20000400000 */
[----:B------:R-:W-:-:S04]  /*1110*/  FADD R18, R11, -R18 ;  /* 0x800000120b127221 */ /* 0x000fc80000000000 */
[----:B------:R-:W-:Y:S01]  /*1120*/  FSETP.GT.AND P0, PT, R6, R9, PT ;  /* 0x000000090600720b */ /* 0x000fe20003f04000 */
[C---:B------:R-:W-:Y:S01]  /*1130*/  FADD R5, -R11.reuse, R20 ;  /* 0x000000140b057221 */ /* 0x040fe20000000100 */
[----:B------:R-:W-:-:S03]  /*1140*/  FADD R22, R11, -R22 ;  /* 0x800000160b167221 */ /* 0x000fc60000000000 */
[----:B------:R-:W-:-:S08]  /*1150*/  FMUL R5, R18, R5 ;  /* 0x0000000512057220 */ /* 0x000fd00000400000 */
[----:B------:R-:W-:Y:S01]  /*1160*/  @P0 IADD3 R2, PT, PT, R10, RZ, RZ ;  /* 0x000000ff0a020210 */ /* 0x000fe20007ffe0ff */
[----:B------:R-:W-:Y:S01]  /*1170*/  FADD R13, R13, -R24 ;  /* 0x800000180d0d7221 */ /* 0x000fe20000000000 */
[----:B------:R-:W-:Y:S02]  /*1180*/  @!P0 IADD3 R3, PT, PT, R8, RZ, RZ ;  /* 0x000000ff08038210 */ /* 0x000fe40007ffe0ff */
[----:B------:R-:W-:Y:S01]  /*1190*/  IADD3 R10, PT, PT, R2, 0x1, RZ ;  /* 0x00000001020a7810 */ /* 0x000fe20007ffe0ff */
[----:B------:R-:W-:Y:S01]  /*11a0*/  FMUL R22, R22, R13 ;  /* 0x0000000d16167220 */ /* 0x000fe20000400000 */
[----:B------:R-:W-:-:S04]  /*11b0*/  IADD3 R8, PT, PT, R3, 0x1, RZ ;  /* 0x0000000103087810 */ /* 0x000fc80007ffe0ff */
[----:B------:R-:W-:-:S13]  /*11c0*/  FSETP.GT.AND P1, PT, R5, R22, PT ;  /* 0x000000160500720b */ /* 0x000fda0003f24000 */
[----:B------:R-:W-:Y:S02]  /*11d0*/  @P1 IADD3 R10, PT, PT, R2, RZ, RZ ;  /* 0x000000ff020a1210 */ /* 0x000fe40007ffe0ff */
[----:B------:R-:W-:-:S07]  /*11e0*/  @!P1 IADD3 R8, PT, PT, R3, RZ, RZ ;  /* 0x000000ff03089210 */ /* 0x000fce0007ffe0ff */
.L_x_4:
[----:B------:R-:W-:Y:S05]  /*11f0*/  BRA.U UP1, `(.L_x_0) ;  /* 0x0000000101587547 */ /* 0x000fea000b800000 */
        /* <DEDUP_REMOVED lines=8> */
[----:B------:R-:W5:Y:S01]  /*1280*/  LDG.E R12, desc[UR12][R2.64+0xc] ;  /* 0x00000c0c020c7981 */ /* 0x000f62000c1e1900 */
[C---:B--2---:R-:W-:Y:S01]  /*1290*/  FADD R5, R4.reuse, -R5 ;  /* 0x8000000504057221 */ /* 0x044fe20000000000 */
[C---:B---3--:R-:W-:Y:S01]  /*12a0*/  FADD R6, -R4.reuse, R7 ;  /* 0x0000000704067221 */ /* 0x048fe20000000100 */
[----:B----4-:R-:W-:-:S03]  /*12b0*/  FADD R9, R4, -R9 ;  /* 0x8000000904097221 */ /* 0x010fc60000000000 */
[----:B------:R-:W-:Y:S01]  /*12c0*/  FMUL R5, R5, R6 ;  /* 0x0000000605057220 */ /* 0x000fe20000400000 */
[----:B------:R-:W-:Y:S01]  /*12d0*/  IADD3 R4, PT, PT, R10, 0x1, RZ ;  /* 0x000000010a047810 */ /* 0x000fe20007ffe0ff */
[----:B-----5:R-:W-:-:S04]  /*12e0*/  FADD R12, R11, -R12 ;  /* 0x8000000c0b0c7221 */ /* 0x020fc80000000000 */
[----:B------:R-:W-:-:S05]  /*12f0*/  FMUL R12, R9, R12 ;  /* 0x0000000c090c7220 */ /* 0x000fca0000400000 */
[----:B------:R-:W-:Y:S02]  /*1300*/  FSETP.GT.AND P0, PT, R5, R12, PT ;  /* 0x0000000c0500720b */ /* 0x000fe40003f04000 */
[----:B------:R-:W-:-:S11]  /*1310*/  IADD3 R5, PT, PT, R8, 0x1, RZ ;  /* 0x0000000108057810 */ /* 0x000fd60007ffe0ff */
[----:B------:R-:W-:Y:S02]  /*1320*/  @P0 IADD3 R4, PT, PT, R10, RZ, RZ ;  /* 0x000000ff0a040210 */ /* 0x000fe40007ffe0ff */
[----:B------:R-:W-:Y:S02]  /*1330*/  @!P0 IADD3 R5, PT, PT, R8, RZ, RZ ;  /* 0x000000ff08058210 */ /* 0x000fe40007ffe0ff */
[----:B------:R-:W-:Y:S02]  /*1340*/  MOV R10, R4 ;  /* 0x00000004000a7202 */ /* 0x000fe40000000f00 */
[----:B------:R-:W-:-:S07]  /*1350*/  MOV R8, R5 ;  /* 0x0000000500087202 */ /* 0x000fce0000000f00 */
.L_x_0:
[----:B------:R-:W1:Y:S02]  /*1360*/  LDC.64 R2, c[0x0][0x388] ;  /* 0x0000e200ff027b82 */ /* 0x000e640000000a00 */
[----:B-1----:R-:W-:-:S05]  /*1370*/  IMAD.WIDE.U32 R2, R0, 0x8, R2 ;  /* 0x0000000800027825 */ /* 0x002fca00078e0002 */
[----:B------:R-:W-:Y:S04]  /*1380*/  STG.E desc[UR12][R2.64], R10 ;  /* 0x0000000a02007986 */ /* 0x000fe8000c10190c */
[----:B------:R-:W-:Y:S01]  /*1390*/  STG.E desc[UR12][R2.64+0x4], R8 ;  /* 0x0000040802007986 */ /* 0x000fe2000c10190c */
[----:B------:R-:W-:Y:S05]  /*13a0*/  EXIT ;  /* 0x000000000000794d */ /* 0x000fea0003800000 */
.L_x_5:
[----:B------:R-:W-:-:S00]  /*13b0*/  BRA `(.L_x_5) ;  /* 0xfffffffc00fc7947 */ /* 0x000fc0000383ffff */
[----:B------:R-:W-:-:S00]  /*13c0*/  NOP ;  /* 0x0000000000007918 */ /* 0x000fc00000000000 */
        /* <DEDUP_REMOVED lines=11> */
.L_x_6:


//--------------------- .nv.shared.reserved.0     --------------------------
	.section	.nv.shared.reserved.0,"aw",@nobits
	.weak		__nv_reservedSMEM_offset_0_alias
	.size		__nv_reservedSMEM_offset_0_alias, 0, 64
	.other		__nv_reservedSMEM_offset_0_alias,@"STO_CUDA_RESERVED_SHARED STV_DEFAULT"
__nv_reservedSMEM_offset_0_alias:
	.zero		0
	.zero		64


//--------------------- .nv.constant0._Z13countPolygonsPK7PolygonP12PolygonCountj --------------------------
	.section	.nv.constant0._Z13countPolygonsPK7PolygonP12PolygonCountj,"a",@progbits
	.sectionflags	@""
	.align	4
.nv.constant0._Z13countPolygonsPK7PolygonP12PolygonCountj:
	.zero		916


//--------------------- SYMBOLS --------------------------

	.type		.nv.reservedSmem.offset0,@object
	.size		.nv.reservedSmem.offset0,0x4
